//
// Generated by NVIDIA NVVM Compiler
//
// Compiler Build ID: CL-36424714
// Cuda compilation tools, release 13.0, V13.0.88
// Based on NVVM 20.0.0
//

.version 9.0
.target sm_100
.address_size 64

	// .globl	_Z12modifymatrixPiS_ii

.visible .entry _Z12modifymatrixPiS_ii(
	.param .u64 .ptr .align 1 _Z12modifymatrixPiS_ii_param_0,
	.param .u64 .ptr .align 1 _Z12modifymatrixPiS_ii_param_1,
	.param .u32 _Z12modifymatrixPiS_ii_param_2,
	.param .u32 _Z12modifymatrixPiS_ii_param_3
)
{
	.reg .pred 	%p<11>;
	.reg .b32 	%r<20>;
	.reg .b64 	%rd<11>;

	ld.param.u64 	%rd3, [_Z12modifymatrixPiS_ii_param_0];
	ld.param.u64 	%rd4, [_Z12modifymatrixPiS_ii_param_1];
	ld.param.u32 	%r3, [_Z12modifymatrixPiS_ii_param_2];
	ld.param.u32 	%r5, [_Z12modifymatrixPiS_ii_param_3];
	cvta.to.global.u64 	%rd1, %rd4;
	cvta.to.global.u64 	%rd2, %rd3;
	mov.u32 	%r6, %ntid.x;
	mov.u32 	%r7, %ctaid.x;
	mov.u32 	%r8, %tid.x;
	mad.lo.s32 	%r1, %r6, %r7, %r8;
	mov.u32 	%r9, %tid.y;
	mov.u32 	%r10, %ctaid.y;
	mov.u32 	%r11, %ntid.y;
	mad.lo.s32 	%r12, %r10, %r11, %r9;
	setp.ge.s32 	%p1, %r1, %r3;
	setp.ge.s32 	%p2, %r12, %r5;
	or.pred  	%p3, %p1, %p2;
	@%p3 bra 	$L__BB0_4;
	setp.ne.s32 	%p4, %r1, 0;
	add.s32 	%r13, %r3, -1;
	setp.ne.s32 	%p5, %r1, %r13;
	and.pred  	%p6, %p4, %p5;
	setp.ne.s32 	%p7, %r12, 0;
	and.pred  	%p8, %p7, %p6;
	add.s32 	%r14, %r5, -1;
	setp.ne.s32 	%p9, %r12, %r14;
	and.pred  	%p10, %p8, %p9;
	@%p10 bra 	$L__BB0_3;
	mad.lo.s32 	%r18, %r5, %r1, %r12;
	mul.wide.s32 	%rd8, %r18, 4;
	add.s64 	%rd9, %rd2, %rd8;
	ld.global.u32 	%r19, [%rd9];
	add.s64 	%rd10, %rd1, %rd8;
	st.global.u32 	[%rd10], %r19;
	bra.uni 	$L__BB0_4;
$L__BB0_3:
	mad.lo.s32 	%r15, %r5, %r1, %r12;
	mul.wide.s32 	%rd5, %r15, 4;
	add.s64 	%rd6, %rd2, %rd5;
	ld.global.u32 	%r16, [%rd6];
	not.b32 	%r17, %r16;
	add.s64 	%rd7, %rd1, %rd5;
	st.global.u32 	[%rd7], %r17;
$L__BB0_4:
	ret;

}


// ===== COMPILED SASS (sm_100) =====

	.target	sm_100

	.elftype	@"ET_EXEC"


//--------------------- .note.nv.tkinfo           --------------------------
	.section	.note.nv.tkinfo,"",@"SHT_NOTE"
	.sectionflags	@"SHF_NOTE_NV_TKINFO"
	.tkinfo
        /*0018*/ 	.word	0x00000002
        /*0030*/ 	.string	""
        /*0030*/ 	.string	"ptxas"
        /*0030*/ 	.string	"Cuda compilation tools, release 13.0, V13.0.88"
        /*0030*/ 	.string	"Build cuda_13.0.r13.0/compiler.36424714_0"
        /*0030*/ 	.string	"-arch sm_100 -m 64 "



//--------------------- .note.nv.cuinfo           --------------------------
	.section	.note.nv.cuinfo,"",@"SHT_NOTE"
	.sectionflags	@"SHF_NOTE_NV_CUINFO"
        /*0018*/ 	.short	0x0002
        /*001a*/ 	.short	0x0064
        /*001c*/ 	.short	0x0082
	.zero		2


//--------------------- .nv.info                  --------------------------
	.section	.nv.info,"",@"SHT_CUDA_INFO"
	.align	4


	//----- nvinfo : EIATTR_REGCOUNT
	.align		4
        /*0000*/ 	.byte	0x04, 0x2f
        /*0002*/ 	.short	(.L_1 - .L_0)
	.align		4
.L_0:
        /*0004*/ 	.word	index@(_Z12modifymatrixPiS_ii)
        /*0008*/ 	.word	0x0000000a


	//----- nvinfo : EIATTR_FRAME_SIZE
	.align		4
.L_1:
        /*000c*/ 	.byte	0x04, 0x11
        /*000e*/ 	.short	(.L_3 - .L_2)
	.align		4
.L_2:
        /*0010*/ 	.word	index@(_Z12modifymatrixPiS_ii)
        /*0014*/ 	.word	0x00000000


	//----- nvinfo : EIATTR_MIN_STACK_SIZE
	.align		4
.L_3:
        /*0018*/ 	.byte	0x04, 0x12
        /*001a*/ 	.short	(.L_5 - .L_4)
	.align		4
.L_4:
        /*001c*/ 	.word	index@(_Z12modifymatrixPiS_ii)
        /*0020*/ 	.word	0x00000000
.L_5:


//--------------------- .nv.compat                --------------------------
	.section	.nv.compat,"",@"SHT_CUDA_COMPAT_INFO"
	.align	4
        /*0000*/ 	.byte	0x02, 0x09, 0x00, 0x00, 0x02, 0x02, 0x01, 0x00, 0x02, 0x05, 0x05, 0x00, 0x03, 0x07, 0x01, 0x01
        /*0010*/ 	.byte	0x02, 0x03, 0x00, 0x00, 0x02, 0x06, 0x01, 0x00, 0x04, 0x0b, 0x08, 0x00, 0x09, 0x00, 0x00, 0x00
        /*0020*/ 	.byte	0x00, 0x00, 0x00, 0x00


//--------------------- .nv.info._Z12modifymatrixPiS_ii --------------------------
	.section	.nv.info._Z12modifymatrixPiS_ii,"",@"SHT_CUDA_INFO"
	.sectionflags	@""
	.align	4


	//----- nvinfo : EIATTR_CUDA_API_VERSION
	.align		4
        /*0000*/ 	.byte	0x04, 0x37
        /*0002*/ 	.short	(.L_7 - .L_6)
.L_6:
        /*0004*/ 	.word	0x00000082


	//----- nvinfo : EIATTR_KPARAM_INFO
	.align		4
.L_7:
        /*0008*/ 	.byte	0x04, 0x17
        /*000a*/ 	.short	(.L_9 - .L_8)
.L_8:
        /*000c*/ 	.word	0x00000000
        /*0010*/ 	.short	0x0003
        /*0012*/ 	.short	0x0014
        /*0014*/ 	.byte	0x00, 0xf0, 0x11, 0x00


	//----- nvinfo : EIATTR_KPARAM_INFO
	.align		4
.L_9:
        /*0018*/ 	.byte	0x04, 0x17
        /*001a*/ 	.short	(.L_11 - .L_10)
.L_10:
        /*001c*/ 	.word	0x00000000
        /*0020*/ 	.short	0x0002
        /*0022*/ 	.short	0x0010
        /*0024*/ 	.byte	0x00, 0xf0, 0x11, 0x00


	//----- nvinfo : EIATTR_KPARAM_INFO
	.align		4
.L_11:
        /*0028*/ 	.byte	0x04, 0x17
        /*002a*/ 	.short	(.L_13 - .L_12)
.L_12:
        /*002c*/ 	.word	0x00000000
        /*0030*/ 	.short	0x0001
        /*0032*/ 	.short	0x0008
        /*0034*/ 	.byte	0x00, 0xf5, 0x21, 0x00


	//----- nvinfo : EIATTR_KPARAM_INFO
	.align		4
.L_13:
        /*0038*/ 	.byte	0x04, 0x17
        /*003a*/ 	.short	(.L_15 - .L_14)
.L_14:
        /*003c*/ 	.word	0x00000000
        /*0040*/ 	.short	0x0000
        /*0042*/ 	.short	0x0000
        /*0044*/ 	.byte	0x00, 0xf5, 0x21, 0x00


	//----- nvinfo : EIATTR_SPARSE_MMA_MASK
	.align		4
.L_15:
        /*0048*/ 	.byte	0x03, 0x50
        /*004a*/ 	.short	0x0000


	//----- nvinfo : EIATTR_MAXREG_COUNT
	.align		4
        /*004c*/ 	.byte	0x03, 0x1b
        /*004e*/ 	.short	0x00ff


	//----- nvinfo : EIATTR_MERCURY_ISA_VERSION
	.align		4
        /*0050*/ 	.byte	0x03, 0x5f
        /*0052*/ 	.short	0x0101


	//----- nvinfo : EIATTR_VRC_CTA_INIT_COUNT
	.align		4
        /*0054*/ 	.byte	0x02, 0x4a
	.zero		1
	.zero		1


	//----- nvinfo : EIATTR_EXIT_INSTR_OFFSETS
	.align		4
        /*0058*/ 	.byte	0x04, 0x1c
        /*005a*/ 	.short	(.L_17 - .L_16)


	//   ....[0]....
.L_16:
        /*005c*/ 	.word	0x000000c0


	//   ....[1]....
        /*0060*/ 	.word	0x000001c0


	//   ....[2]....
        /*0064*/ 	.word	0x00000250


	//----- nvinfo : EIATTR_CRS_STACK_SIZE
	.align		4
.L_17:
        /*0068*/ 	.byte	0x04, 0x1e
        /*006a*/ 	.short	(.L_19 - .L_18)
.L_18:
        /*006c*/ 	.word	0x00000000


	//----- nvinfo : EIATTR_CBANK_PARAM_SIZE
	.align		4
.L_19:
        /*0070*/ 	.byte	0x03, 0x19
        /*0072*/ 	.short	0x0018


	//----- nvinfo : EIATTR_PARAM_CBANK
	.align		4
        /*0074*/ 	.byte	0x04, 0x0a
        /*0076*/ 	.short	(.L_21 - .L_20)
	.align		4
.L_20:
        /*0078*/ 	.word	index@(.nv.constant0._Z12modifymatrixPiS_ii)
        /*007c*/ 	.short	0x0380
        /*007e*/ 	.short	0x0018


	//----- nvinfo : EIATTR_SW_WAR
	.align		4
.L_21:
        /*0080*/ 	.byte	0x04, 0x36
        /*0082*/ 	.short	(.L_23 - .L_22)
.L_22:
        /*0084*/ 	.word	0x00000008
.L_23:


//--------------------- .nv.callgraph             --------------------------
	.section	.nv.callgraph,"",@"SHT_CUDA_CALLGRAPH"
	.align	4
	.sectionentsize	8
	.align		4
        /*0000*/ 	.word	0x00000000
	.align		4
        /*0004*/ 	.word	0xffffffff
	.align		4
        /*0008*/ 	.word	0x00000000
	.align		4
        /*000c*/ 	.word	0xfffffffe
	.align		4
        /*0010*/ 	.word	0x00000000
	.align		4
        /*0014*/ 	.word	0xfffffffd
	.align		4
        /*0018*/ 	.word	0x00000000
	.align		4
        /*001c*/ 	.word	0xfffffffc


//--------------------- .text._Z12modifymatrixPiS_ii --------------------------
	.section	.text._Z12modifymatrixPiS_ii,"ax",@progbits
	.align	128
        .global         _Z12modifymatrixPiS_ii
        .type           _Z12modifymatrixPiS_ii,@function
        .size           _Z12modifymatrixPiS_ii,(.L_x_2 - _Z12modifymatrixPiS_ii)
        .other          _Z12modifymatrixPiS_ii,@"STO_CUDA_ENTRY STV_DEFAULT"
_Z12modifymatrixPiS_ii:
.text._Z12modifymatrixPiS_ii:
[----:B------:R-:W-:Y:S01]  /*0000*/  LDC R1, c[0x0][0x37c] ;  /* 0x0000df00ff017b82 */ /* 0x000fe20000000800 */
[----:B------:R-:W0:Y:S01]  /*0010*/  S2R R5, SR_TID.Y ;  /* 0x0000000000057919 */ /* 0x000e220000002200 */
[----:B------:R-:W1:Y:S06]  /*0020*/  LDCU UR6, c[0x0][0x360] ;  /* 0x00006c00ff0677ac */ /* 0x000e6c0008000800 */
[----:B------:R-:W0:Y:S01]  /*0030*/  S2UR UR7, SR_CTAID.Y ;  /* 0x00000000000779c3 */ /* 0x000e220000002600 */
[----:B------:R-:W1:Y:S01]  /*0040*/  S2R R0, SR_CTAID.X ;  /* 0x0000000000007919 */ /* 0x000e620000002500 */
[----:B------:R-:W2:Y:S01]  /*0050*/  LDCU.64 UR4, c[0x0][0x390] ;  /* 0x00007200ff0477ac */ /* 0x000ea20008000a00 */
[----:B------:R-:W1:Y:S05]  /*0060*/  S2R R3, SR_TID.X ;  /* 0x0000000000037919 */ /* 0x000e6a0000002100 */
[----:B------:R-:W0:Y:S02]  /*0070*/  LDC R2, c[0x0][0x364] ;  /* 0x0000d900ff027b82 */ /* 0x000e240000000800 */
[----:B0-----:R-:W-:-:S05]  /*0080*/  IMAD R5, R2, UR7, R5 ;  /* 0x0000000702057c24 */ /* 0x001fca000f8e0205 */
[----:B--2---:R-:W-:Y:S01]  /*0090*/  ISETP.GE.AND P0, PT, R5, UR5, PT ;  /* 0x0000000505007c0c */ /* 0x004fe2000bf06270 */
[----:B-1----:R-:W-:-:S05]  /*00a0*/  IMAD R0, R0, UR6, R3 ;  /* 0x0000000600007c24 */ /* 0x002fca000f8e0203 */
[----:B------:R-:W-:-:S13]  /*00b0*/  ISETP.GE.OR P0, PT, R0, UR4, P0 ;  /* 0x0000000400007c0c */ /* 0x000fda0008706670 */
[----:B------:R-:W-:Y:S05]  /*00c0*/  @P0 EXIT ;  /* 0x000000000000094d */ /* 0x000fea0003800000 */
[----:B------:R-:W-:Y:S01]  /*00d0*/  UIADD3 UR4, UPT, UPT, UR4, -0x1, URZ ;  /* 0xffffffff04047890 */ /* 0x000fe2000fffe0ff */
[----:B------:R-:W0:Y:S05]  /*00e0*/  LDCU.64 UR6, c[0x0][0x358] ;  /* 0x00006b00ff0677ac */ /* 0x000e2a0008000a00 */
[----:B------:R-:W-:Y:S01]  /*00f0*/  ISETP.NE.AND P0, PT, R0, UR4, PT ;  /* 0x0000000400007c0c */ /* 0x000fe2000bf05270 */
[----:B------:R-:W-:-:S03]  /*0100*/  UIADD3 UR4, UPT, UPT, UR5, -0x1, URZ ;  /* 0xffffffff05047890 */ /* 0x000fc6000fffe0ff */
[----:B------:R-:W-:-:S03]  /*0110*/  ISETP.NE.AND P0, PT, R0, RZ, P0 ;  /* 0x000000ff0000720c */ /* 0x000fc60000705270 */
[C---:B------:R-:W-:Y:S02]  /*0120*/  ISETP.NE.AND P1, PT, R5.reuse, UR4, PT ;  /* 0x0000000405007c0c */ /* 0x040fe4000bf25270 */
[----:B------:R-:W-:-:S13]  /*0130*/  ISETP.NE.AND P0, PT, R5, RZ, P0 ;  /* 0x000000ff0500720c */ /* 0x000fda0000705270 */
[----:B0-----:R-:W-:Y:S05]  /*0140*/  @P0 BRA P1, `(.L_x_0) ;  /* 0x0000000000200947 */ /* 0x001fea0000800000 */
[----:B------:R-:W0:Y:S01]  /*0150*/  LDC.64 R2, c[0x0][0x380] ;  /* 0x0000e000ff027b82 */ /* 0x000e220000000a00 */
[----:B------:R-:W-:-:S07]  /*0160*/  IMAD R7, R0, UR5, R5 ;  /* 0x0000000500077c24 */ /* 0x000fce000f8e0205 */
[----:B------:R-:W1:Y:S01]  /*0170*/  LDC.64 R4, c[0x0][0x388] ;  /* 0x0000e200ff047b82 */ /* 0x000e620000000a00 */
[----:B0-----:R-:W-:-:S06]  /*0180*/  IMAD.WIDE R2, R7, 0x4, R2 ;  /* 0x0000000407027825 */ /* 0x001fcc00078e0202 */
[----:B------:R-:W2:Y:S01]  /*0190*/  LDG.E R3, desc[UR6][R2.64] ;  /* 0x0000000602037981 */ /* 0x000ea2000c1e1900 */
[----:B-1----:R-:W-:-:S05]  /*01a0*/  IMAD.WIDE R4, R7, 0x4, R4 ;  /* 0x0000000407047825 */ /* 0x002fca00078e0204 */
[----:B--2---:R-:W-:Y:S01]  /*01b0*/  STG.E desc[UR6][R4.64], R3 ;  /* 0x0000000304007986 */ /* 0x004fe2000c101906 */
[----:B------:R-:W-:Y:S05]  /*01c0*/  EXIT ;  /* 0x000000000000794d */ /* 0x000fea0003800000 */
.L_x_0:
[----:B------:R-:W0:Y:S01]  /*01d0*/  LDC.64 R2, c[0x0][0x380] ;  /* 0x0000e000ff027b82 */ /* 0x000e220000000a00 */
[----:B------:R-:W-:-:S07]  /*01e0*/  IMAD R7, R0, UR5, R5 ;  /* 0x0000000500077c24 */ /* 0x000fce000f8e0205 */
[----:B------:R-:W1:Y:S01]  /*01f0*/  LDC.64 R4, c[0x0][0x388] ;  /* 0x0000e200ff047b82 */ /* 0x000e620000000a00 */
[----:B0-----:R-:W-:-:S06]  /*0200*/  IMAD.WIDE R2, R7, 0x4, R2 ;  /* 0x0000000407027825 */ /* 0x001fcc00078e0202 */
[----:B------:R-:W2:Y:S01]  /*0210*/  LDG.E R2, desc[UR6][R2.64] ;  /* 0x0000000602027981 */ /* 0x000ea2000c1e1900 */
[----:B-1----:R-:W-:Y:S01]  /*0220*/  IMAD.WIDE R4, R7, 0x4, R4 ;  /* 0x0000000407047825 */ /* 0x002fe200078e0204 */
[----:B--2---:R-:W-:-:S05]  /*0230*/  LOP3.LUT R7, RZ, R2, RZ, 0x33, !PT ;  /* 0x00000002ff077212 */ /* 0x004fca00078e33ff */
[----:B------:R-:W-:Y:S01]  /*0240*/  STG.E desc[UR6][R4.64], R7 ;  /* 0x0000000704007986 */ /* 0x000fe2000c101906 */
[----:B------:R-:W-:Y:S05]  /*0250*/  EXIT ;  /* 0x000000000000794d */ /* 0x000fea0003800000 */
.L_x_1:
[----:B------:R-:W-:-:S00]  /*0260*/  BRA `(.L_x_1) ;  /* 0xfffffffc00fc7947 */ /* 0x000fc0000383ffff */
[----:B------:R-:W-:-:S00]  /*0270*/  NOP ;  /* 0x0000000000007918 */ /* 0x000fc00000000000 */
        /* <DEDUP_REMOVED lines=8> */
.L_x_2:


//--------------------- .nv.shared.reserved.0     --------------------------
	.section	.nv.shared.reserved.0,"aw",@nobits
	.weak		__nv_reservedSMEM_offset_0_alias
	.size		__nv_reservedSMEM_offset_0_alias, 0, 64
	.other		__nv_reservedSMEM_offset_0_alias,@"STO_CUDA_RESERVED_SHARED STV_DEFAULT"
__nv_reservedSMEM_offset_0_alias:
	.zero		0
	.zero		64


//--------------------- .nv.constant0._Z12modifymatrixPiS_ii --------------------------
	.section	.nv.constant0._Z12modifymatrixPiS_ii,"a",@progbits
	.sectionflags	@""
	.align	4
.nv.constant0._Z12modifymatrixPiS_ii:
	.zero		920


//--------------------- SYMBOLS --------------------------

	.type		.nv.reservedSmem.offset0,@object
	.size		.nv.reservedSmem.offset0,0x4
